//
// Generated by NVIDIA NVVM Compiler
//
// Compiler Build ID: CL-36424714
// Cuda compilation tools, release 13.0, V13.0.88
// Based on NVVM 20.0.0
//

.version 9.0
.target sm_100
.address_size 64

	// .globl	_Z16kernel_invertDVFPfS_S_yyyyyyffiiii

.visible .entry _Z16kernel_invertDVFPfS_S_yyyyyyffiiii(
	.param .u64 .ptr .align 1 _Z16kernel_invertDVFPfS_S_yyyyyyffiiii_param_0,
	.param .u64 .ptr .align 1 _Z16kernel_invertDVFPfS_S_yyyyyyffiiii_param_1,
	.param .u64 .ptr .align 1 _Z16kernel_invertDVFPfS_S_yyyyyyffiiii_param_2,
	.param .u64 _Z16kernel_invertDVFPfS_S_yyyyyyffiiii_param_3,
	.param .u64 _Z16kernel_invertDVFPfS_S_yyyyyyffiiii_param_4,
	.param .u64 _Z16kernel_invertDVFPfS_S_yyyyyyffiiii_param_5,
	.param .u64 _Z16kernel_invertDVFPfS_S_yyyyyyffiiii_param_6,
	.param .u64 _Z16kernel_invertDVFPfS_S_yyyyyyffiiii_param_7,
	.param .u64 _Z16kernel_invertDVFPfS_S_yyyyyyffiiii_param_8,
	.param .f32 _Z16kernel_invertDVFPfS_S_yyyyyyffiiii_param_9,
	.param .f32 _Z16kernel_invertDVFPfS_S_yyyyyyffiiii_param_10,
	.param .u32 _Z16kernel_invertDVFPfS_S_yyyyyyffiiii_param_11,
	.param .u32 _Z16kernel_invertDVFPfS_S_yyyyyyffiiii_param_12,
	.param .u32 _Z16kernel_invertDVFPfS_S_yyyyyyffiiii_param_13,
	.param .u32 _Z16kernel_invertDVFPfS_S_yyyyyyffiiii_param_14
)
{
	.reg .pred 	%p<11>;
	.reg .b32 	%r<32>;
	.reg .b32 	%f<258>;
	.reg .b64 	%rd<18>;

	ld.param.u64 	%rd2, [_Z16kernel_invertDVFPfS_S_yyyyyyffiiii_param_1];
	ld.param.u64 	%rd3, [_Z16kernel_invertDVFPfS_S_yyyyyyffiiii_param_2];
	ld.param.u64 	%rd4, [_Z16kernel_invertDVFPfS_S_yyyyyyffiiii_param_3];
	ld.param.u64 	%rd5, [_Z16kernel_invertDVFPfS_S_yyyyyyffiiii_param_4];
	ld.param.u64 	%rd6, [_Z16kernel_invertDVFPfS_S_yyyyyyffiiii_param_5];
	ld.param.u64 	%rd7, [_Z16kernel_invertDVFPfS_S_yyyyyyffiiii_param_6];
	ld.param.u64 	%rd8, [_Z16kernel_invertDVFPfS_S_yyyyyyffiiii_param_7];
	ld.param.u64 	%rd9, [_Z16kernel_invertDVFPfS_S_yyyyyyffiiii_param_8];
	ld.param.f32 	%f25, [_Z16kernel_invertDVFPfS_S_yyyyyyffiiii_param_9];
	ld.param.f32 	%f26, [_Z16kernel_invertDVFPfS_S_yyyyyyffiiii_param_10];
	ld.param.u32 	%r12, [_Z16kernel_invertDVFPfS_S_yyyyyyffiiii_param_11];
	ld.param.u32 	%r15, [_Z16kernel_invertDVFPfS_S_yyyyyyffiiii_param_12];
	ld.param.u32 	%r16, [_Z16kernel_invertDVFPfS_S_yyyyyyffiiii_param_13];
	ld.param.u32 	%r14, [_Z16kernel_invertDVFPfS_S_yyyyyyffiiii_param_14];
	mov.u32 	%r17, %ctaid.x;
	shl.b32 	%r18, %r17, 4;
	mov.u32 	%r19, %tid.x;
	add.s32 	%r1, %r18, %r19;
	mov.u32 	%r20, %ctaid.y;
	shl.b32 	%r21, %r20, 4;
	mov.u32 	%r22, %tid.y;
	add.s32 	%r23, %r21, %r22;
	mov.u32 	%r24, %ctaid.z;
	shl.b32 	%r25, %r24, 2;
	mov.u32 	%r26, %tid.z;
	add.s32 	%r3, %r25, %r26;
	setp.ge.s32 	%p1, %r1, %r12;
	setp.ge.s32 	%p2, %r23, %r15;
	or.pred  	%p3, %p1, %p2;
	setp.ge.s32 	%p4, %r3, %r16;
	or.pred  	%p5, %p3, %p4;
	@%p5 bra 	$L__BB0_9;
	mad.lo.s32 	%r27, %r15, %r3, %r23;
	mul.lo.s32 	%r4, %r27, %r12;
	setp.lt.s32 	%p6, %r14, 1;
	mov.f32 	%f255, 0f00000000;
	mov.f32 	%f256, %f255;
	mov.f32 	%f257, %f255;
	@%p6 bra 	$L__BB0_8;
	cvt.rn.f32.s32 	%f1, %r1;
	cvt.rn.f32.u32 	%f2, %r23;
	cvt.rn.f32.u32 	%f3, %r3;
	and.b32  	%r5, %r14, 3;
	setp.lt.u32 	%p7, %r14, 4;
	mov.f32 	%f257, 0f00000000;
	mov.f32 	%f256, %f257;
	mov.f32 	%f255, %f257;
	@%p7 bra 	$L__BB0_5;
	and.b32  	%r28, %r14, 2147483644;
	neg.s32 	%r30, %r28;
	mov.f32 	%f257, 0f00000000;
$L__BB0_4:
	add.f32 	%f31, %f255, %f1;
	add.f32 	%f32, %f31, 0f3F000000;
	add.f32 	%f33, %f256, %f2;
	add.f32 	%f34, %f33, 0f3F000000;
	add.f32 	%f35, %f257, %f3;
	add.f32 	%f36, %f35, 0f3F000000;
	tex.3d.v4.f32.f32 	{%f37, %f38, %f39, %f40}, [%rd4, {%f32, %f34, %f36, %f36}];
	neg.f32 	%f41, %f37;
	mul.f32 	%f42, %f25, %f41;
	tex.3d.v4.f32.f32 	{%f43, %f44, %f45, %f46}, [%rd7, {%f32, %f34, %f36, %f36}];
	mul.f32 	%f47, %f26, %f43;
	sub.f32 	%f48, %f42, %f47;
	add.f32 	%f49, %f48, %f1;
	add.f32 	%f50, %f49, 0f3F000000;
	tex.3d.v4.f32.f32 	{%f51, %f52, %f53, %f54}, [%rd5, {%f50, %f34, %f36, %f36}];
	neg.f32 	%f55, %f51;
	mul.f32 	%f56, %f25, %f55;
	tex.3d.v4.f32.f32 	{%f57, %f58, %f59, %f60}, [%rd8, {%f50, %f34, %f36, %f36}];
	mul.f32 	%f61, %f26, %f57;
	sub.f32 	%f62, %f56, %f61;
	add.f32 	%f63, %f62, %f2;
	add.f32 	%f64, %f63, 0f3F000000;
	tex.3d.v4.f32.f32 	{%f65, %f66, %f67, %f68}, [%rd6, {%f50, %f64, %f36, %f36}];
	neg.f32 	%f69, %f65;
	mul.f32 	%f70, %f25, %f69;
	tex.3d.v4.f32.f32 	{%f71, %f72, %f73, %f74}, [%rd9, {%f50, %f64, %f36, %f36}];
	mul.f32 	%f75, %f26, %f71;
	sub.f32 	%f76, %f70, %f75;
	add.f32 	%f77, %f76, %f3;
	add.f32 	%f78, %f77, 0f3F000000;
	tex.3d.v4.f32.f32 	{%f79, %f80, %f81, %f82}, [%rd4, {%f50, %f64, %f78, %f78}];
	neg.f32 	%f83, %f79;
	mul.f32 	%f84, %f25, %f83;
	tex.3d.v4.f32.f32 	{%f85, %f86, %f87, %f88}, [%rd7, {%f50, %f64, %f78, %f78}];
	mul.f32 	%f89, %f26, %f85;
	sub.f32 	%f90, %f84, %f89;
	add.f32 	%f91, %f90, %f1;
	add.f32 	%f92, %f91, 0f3F000000;
	tex.3d.v4.f32.f32 	{%f93, %f94, %f95, %f96}, [%rd5, {%f92, %f64, %f78, %f78}];
	neg.f32 	%f97, %f93;
	mul.f32 	%f98, %f25, %f97;
	tex.3d.v4.f32.f32 	{%f99, %f100, %f101, %f102}, [%rd8, {%f92, %f64, %f78, %f78}];
	mul.f32 	%f103, %f26, %f99;
	sub.f32 	%f104, %f98, %f103;
	add.f32 	%f105, %f104, %f2;
	add.f32 	%f106, %f105, 0f3F000000;
	tex.3d.v4.f32.f32 	{%f107, %f108, %f109, %f110}, [%rd6, {%f92, %f106, %f78, %f78}];
	neg.f32 	%f111, %f107;
	mul.f32 	%f112, %f25, %f111;
	tex.3d.v4.f32.f32 	{%f113, %f114, %f115, %f116}, [%rd9, {%f92, %f106, %f78, %f78}];
	mul.f32 	%f117, %f26, %f113;
	sub.f32 	%f118, %f112, %f117;
	add.f32 	%f119, %f118, %f3;
	add.f32 	%f120, %f119, 0f3F000000;
	tex.3d.v4.f32.f32 	{%f121, %f122, %f123, %f124}, [%rd4, {%f92, %f106, %f120, %f120}];
	neg.f32 	%f125, %f121;
	mul.f32 	%f126, %f25, %f125;
	tex.3d.v4.f32.f32 	{%f127, %f128, %f129, %f130}, [%rd7, {%f92, %f106, %f120, %f120}];
	mul.f32 	%f131, %f26, %f127;
	sub.f32 	%f132, %f126, %f131;
	add.f32 	%f133, %f132, %f1;
	add.f32 	%f134, %f133, 0f3F000000;
	tex.3d.v4.f32.f32 	{%f135, %f136, %f137, %f138}, [%rd5, {%f134, %f106, %f120, %f120}];
	neg.f32 	%f139, %f135;
	mul.f32 	%f140, %f25, %f139;
	tex.3d.v4.f32.f32 	{%f141, %f142, %f143, %f144}, [%rd8, {%f134, %f106, %f120, %f120}];
	mul.f32 	%f145, %f26, %f141;
	sub.f32 	%f146, %f140, %f145;
	add.f32 	%f147, %f146, %f2;
	add.f32 	%f148, %f147, 0f3F000000;
	tex.3d.v4.f32.f32 	{%f149, %f150, %f151, %f152}, [%rd6, {%f134, %f148, %f120, %f120}];
	neg.f32 	%f153, %f149;
	mul.f32 	%f154, %f25, %f153;
	tex.3d.v4.f32.f32 	{%f155, %f156, %f157, %f158}, [%rd9, {%f134, %f148, %f120, %f120}];
	mul.f32 	%f159, %f26, %f155;
	sub.f32 	%f160, %f154, %f159;
	add.f32 	%f161, %f160, %f3;
	add.f32 	%f162, %f161, 0f3F000000;
	tex.3d.v4.f32.f32 	{%f163, %f164, %f165, %f166}, [%rd4, {%f134, %f148, %f162, %f162}];
	neg.f32 	%f167, %f163;
	mul.f32 	%f168, %f25, %f167;
	tex.3d.v4.f32.f32 	{%f169, %f170, %f171, %f172}, [%rd7, {%f134, %f148, %f162, %f162}];
	mul.f32 	%f173, %f26, %f169;
	sub.f32 	%f255, %f168, %f173;
	add.f32 	%f174, %f255, %f1;
	add.f32 	%f175, %f174, 0f3F000000;
	tex.3d.v4.f32.f32 	{%f176, %f177, %f178, %f179}, [%rd5, {%f175, %f148, %f162, %f162}];
	neg.f32 	%f180, %f176;
	mul.f32 	%f181, %f25, %f180;
	tex.3d.v4.f32.f32 	{%f182, %f183, %f184, %f185}, [%rd8, {%f175, %f148, %f162, %f162}];
	mul.f32 	%f186, %f26, %f182;
	sub.f32 	%f256, %f181, %f186;
	add.f32 	%f187, %f256, %f2;
	add.f32 	%f188, %f187, 0f3F000000;
	tex.3d.v4.f32.f32 	{%f189, %f190, %f191, %f192}, [%rd6, {%f175, %f188, %f162, %f162}];
	neg.f32 	%f193, %f189;
	mul.f32 	%f194, %f25, %f193;
	tex.3d.v4.f32.f32 	{%f195, %f196, %f197, %f198}, [%rd9, {%f175, %f188, %f162, %f162}];
	mul.f32 	%f199, %f26, %f195;
	sub.f32 	%f257, %f194, %f199;
	add.s32 	%r30, %r30, 4;
	setp.ne.s32 	%p8, %r30, 0;
	@%p8 bra 	$L__BB0_4;
$L__BB0_5:
	setp.eq.s32 	%p9, %r5, 0;
	@%p9 bra 	$L__BB0_8;
	neg.s32 	%r31, %r5;
$L__BB0_7:
	.pragma "nounroll";
	add.f32 	%f200, %f255, %f1;
	add.f32 	%f201, %f200, 0f3F000000;
	add.f32 	%f202, %f256, %f2;
	add.f32 	%f203, %f202, 0f3F000000;
	add.f32 	%f204, %f257, %f3;
	add.f32 	%f205, %f204, 0f3F000000;
	tex.3d.v4.f32.f32 	{%f206, %f207, %f208, %f209}, [%rd4, {%f201, %f203, %f205, %f205}];
	neg.f32 	%f210, %f206;
	mul.f32 	%f211, %f25, %f210;
	tex.3d.v4.f32.f32 	{%f212, %f213, %f214, %f215}, [%rd7, {%f201, %f203, %f205, %f205}];
	mul.f32 	%f216, %f26, %f212;
	sub.f32 	%f255, %f211, %f216;
	add.f32 	%f217, %f255, %f1;
	add.f32 	%f218, %f217, 0f3F000000;
	tex.3d.v4.f32.f32 	{%f219, %f220, %f221, %f222}, [%rd5, {%f218, %f203, %f205, %f205}];
	neg.f32 	%f223, %f219;
	mul.f32 	%f224, %f25, %f223;
	tex.3d.v4.f32.f32 	{%f225, %f226, %f227, %f228}, [%rd8, {%f218, %f203, %f205, %f205}];
	mul.f32 	%f229, %f26, %f225;
	sub.f32 	%f256, %f224, %f229;
	add.f32 	%f230, %f256, %f2;
	add.f32 	%f231, %f230, 0f3F000000;
	tex.3d.v4.f32.f32 	{%f232, %f233, %f234, %f235}, [%rd6, {%f218, %f231, %f205, %f205}];
	neg.f32 	%f236, %f232;
	mul.f32 	%f237, %f25, %f236;
	tex.3d.v4.f32.f32 	{%f238, %f239, %f240, %f241}, [%rd9, {%f218, %f231, %f205, %f205}];
	mul.f32 	%f242, %f26, %f238;
	sub.f32 	%f257, %f237, %f242;
	add.s32 	%r31, %r31, 1;
	setp.ne.s32 	%p10, %r31, 0;
	@%p10 bra 	$L__BB0_7;
$L__BB0_8:
	ld.param.u64 	%rd17, [_Z16kernel_invertDVFPfS_S_yyyyyyffiiii_param_0];
	add.s32 	%r29, %r4, %r1;
	cvta.to.global.u64 	%rd10, %rd17;
	mul.wide.s32 	%rd11, %r29, 4;
	add.s64 	%rd12, %rd10, %rd11;
	st.global.f32 	[%rd12], %f255;
	cvta.to.global.u64 	%rd13, %rd2;
	add.s64 	%rd14, %rd13, %rd11;
	st.global.f32 	[%rd14], %f256;
	cvta.to.global.u64 	%rd15, %rd3;
	add.s64 	%rd16, %rd15, %rd11;
	st.global.f32 	[%rd16], %f257;
$L__BB0_9:
	ret;

}


// ===== COMPILED SASS (sm_100) =====

	.target	sm_100

	.elftype	@"ET_EXEC"


//--------------------- .note.nv.tkinfo           --------------------------
	.section	.note.nv.tkinfo,"",@"SHT_NOTE"
	.sectionflags	@"SHF_NOTE_NV_TKINFO"
	.tkinfo
        /*0018*/ 	.word	0x00000002
        /*0030*/ 	.string	""
        /*0030*/ 	.string	"ptxas"
        /*0030*/ 	.string	"Cuda compilation tools, release 13.0, V13.0.88"
        /*0030*/ 	.string	"Build cuda_13.0.r13.0/compiler.36424714_0"
        /*0030*/ 	.string	"-arch sm_100 -m 64 "



//--------------------- .note.nv.cuinfo           --------------------------
	.section	.note.nv.cuinfo,"",@"SHT_NOTE"
	.sectionflags	@"SHF_NOTE_NV_CUINFO"
        /*0018*/ 	.short	0x0002
        /*001a*/ 	.short	0x0064
        /*001c*/ 	.short	0x0082
	.zero		2


//--------------------- .nv.info                  --------------------------
	.section	.nv.info,"",@"SHT_CUDA_INFO"
	.align	4


	//----- nvinfo : EIATTR_REGCOUNT
	.align		4
        /*0000*/ 	.byte	0x04, 0x2f
        /*0002*/ 	.short	(.L_1 - .L_0)
	.align		4
.L_0:
        /*0004*/ 	.word	index@(_Z16kernel_invertDVFPfS_S_yyyyyyffiiii)
        /*0008*/ 	.word	0x00000019


	//----- nvinfo : EIATTR_FRAME_SIZE
	.align		4
.L_1:
        /*000c*/ 	.byte	0x04, 0x11
        /*000e*/ 	.short	(.L_3 - .L_2)
	.align		4
.L_2:
        /*0010*/ 	.word	index@(_Z16kernel_invertDVFPfS_S_yyyyyyffiiii)
        /*0014*/ 	.word	0x00000000


	//----- nvinfo : EIATTR_MIN_STACK_SIZE
	.align		4
.L_3:
        /*0018*/ 	.byte	0x04, 0x12
        /*001a*/ 	.short	(.L_5 - .L_4)
	.align		4
.L_4:
        /*001c*/ 	.word	index@(_Z16kernel_invertDVFPfS_S_yyyyyyffiiii)
        /*0020*/ 	.word	0x00000000
.L_5:


//--------------------- .nv.compat                --------------------------
	.section	.nv.compat,"",@"SHT_CUDA_COMPAT_INFO"
	.align	4
        /*0000*/ 	.byte	0x02, 0x09, 0x00, 0x00, 0x02, 0x02, 0x02, 0x00, 0x02, 0x05, 0x05, 0x00, 0x03, 0x07, 0x01, 0x01
        /*0010*/ 	.byte	0x02, 0x03, 0x00, 0x00, 0x02, 0x06, 0x01, 0x00, 0x04, 0x0b, 0x08, 0x00, 0x09, 0x00, 0x00, 0x00
        /*0020*/ 	.byte	0x00, 0x00, 0x00, 0x00


//--------------------- .nv.info._Z16kernel_invertDVFPfS_S_yyyyyyffiiii --------------------------
	.section	.nv.info._Z16kernel_invertDVFPfS_S_yyyyyyffiiii,"",@"SHT_CUDA_INFO"
	.sectionflags	@""
	.align	4


	//----- nvinfo : EIATTR_CUDA_API_VERSION
	.align		4
        /*0000*/ 	.byte	0x04, 0x37
        /*0002*/ 	.short	(.L_7 - .L_6)
.L_6:
        /*0004*/ 	.word	0x00000082


	//----- nvinfo : EIATTR_KPARAM_INFO
	.align		4
.L_7:
        /*0008*/ 	.byte	0x04, 0x17
        /*000a*/ 	.short	(.L_9 - .L_8)
.L_8:
        /*000c*/ 	.word	0x00000000
        /*0010*/ 	.short	0x000e
        /*0012*/ 	.short	0x005c
        /*0014*/ 	.byte	0x00, 0xf0, 0x11, 0x00


	//----- nvinfo : EIATTR_KPARAM_INFO
	.align		4
.L_9:
        /*0018*/ 	.byte	0x04, 0x17
        /*001a*/ 	.short	(.L_11 - .L_10)
.L_10:
        /*001c*/ 	.word	0x00000000
        /*0020*/ 	.short	0x000d
        /*0022*/ 	.short	0x0058
        /*0024*/ 	.byte	0x00, 0xf0, 0x11, 0x00


	//----- nvinfo : EIATTR_KPARAM_INFO
	.align		4
.L_11:
        /*0028*/ 	.byte	0x04, 0x17
        /*002a*/ 	.short	(.L_13 - .L_12)
.L_12:
        /*002c*/ 	.word	0x00000000
        /*0030*/ 	.short	0x000c
        /*0032*/ 	.short	0x0054
        /*0034*/ 	.byte	0x00, 0xf0, 0x11, 0x00


	//----- nvinfo : EIATTR_KPARAM_INFO
	.align		4
.L_13:
        /*0038*/ 	.byte	0x04, 0x17
        /*003a*/ 	.short	(.L_15 - .L_14)
.L_14:
        /*003c*/ 	.word	0x00000000
        /*0040*/ 	.short	0x000b
        /*0042*/ 	.short	0x0050
        /*0044*/ 	.byte	0x00, 0xf0, 0x11, 0x00


	//----- nvinfo : EIATTR_KPARAM_INFO
	.align		4
.L_15:
        /*0048*/ 	.byte	0x04, 0x17
        /*004a*/ 	.short	(.L_17 - .L_16)
.L_16:
        /*004c*/ 	.word	0x00000000
        /*0050*/ 	.short	0x000a
        /*0052*/ 	.short	0x004c
        /*0054*/ 	.byte	0x00, 0xf0, 0x11, 0x00


	//----- nvinfo : EIATTR_KPARAM_INFO
	.align		4
.L_17:
        /*0058*/ 	.byte	0x04, 0x17
        /*005a*/ 	.short	(.L_19 - .L_18)
.L_18:
        /*005c*/ 	.word	0x00000000
        /*0060*/ 	.short	0x0009
        /*0062*/ 	.short	0x0048
        /*0064*/ 	.byte	0x00, 0xf0, 0x11, 0x00


	//----- nvinfo : EIATTR_KPARAM_INFO
	.align		4
.L_19:
        /*0068*/ 	.byte	0x04, 0x17
        /*006a*/ 	.short	(.L_21 - .L_20)
.L_20:
        /*006c*/ 	.word	0x00000000
        /*0070*/ 	.short	0x0008
        /*0072*/ 	.short	0x0040
        /*0074*/ 	.byte	0x00, 0xf0, 0x21, 0x00


	//----- nvinfo : EIATTR_KPARAM_INFO
	.align		4
.L_21:
        /*0078*/ 	.byte	0x04, 0x17
        /*007a*/ 	.short	(.L_23 - .L_22)
.L_22:
        /*007c*/ 	.word	0x00000000
        /*0080*/ 	.short	0x0007
        /*0082*/ 	.short	0x0038
        /*0084*/ 	.byte	0x00, 0xf0, 0x21, 0x00


	//----- nvinfo : EIATTR_KPARAM_INFO
	.align		4
.L_23:
        /*0088*/ 	.byte	0x04, 0x17
        /*008a*/ 	.short	(.L_25 - .L_24)
.L_24:
        /*008c*/ 	.word	0x00000000
        /*0090*/ 	.short	0x0006
        /*0092*/ 	.short	0x0030
        /*0094*/ 	.byte	0x00, 0xf0, 0x21, 0x00


	//----- nvinfo : EIATTR_KPARAM_INFO
	.align		4
.L_25:
        /*0098*/ 	.byte	0x04, 0x17
        /*009a*/ 	.short	(.L_27 - .L_26)
.L_26:
        /*009c*/ 	.word	0x00000000
        /*00a0*/ 	.short	0x0005
        /*00a2*/ 	.short	0x0028
        /*00a4*/ 	.byte	0x00, 0xf0, 0x21, 0x00


	//----- nvinfo : EIATTR_KPARAM_INFO
	.align		4
.L_27:
        /*00a8*/ 	.byte	0x04, 0x17
        /*00aa*/ 	.short	(.L_29 - .L_28)
.L_28:
        /*00ac*/ 	.word	0x00000000
        /*00b0*/ 	.short	0x0004
        /*00b2*/ 	.short	0x0020
        /*00b4*/ 	.byte	0x00, 0xf0, 0x21, 0x00


	//----- nvinfo : EIATTR_KPARAM_INFO
	.align		4
.L_29:
        /*00b8*/ 	.byte	0x04, 0x17
        /*00ba*/ 	.short	(.L_31 - .L_30)
.L_30:
        /*00bc*/ 	.word	0x00000000
        /*00c0*/ 	.short	0x0003
        /*00c2*/ 	.short	0x0018
        /*00c4*/ 	.byte	0x00, 0xf0, 0x21, 0x00


	//----- nvinfo : EIATTR_KPARAM_INFO
	.align		4
.L_31:
        /*00c8*/ 	.byte	0x04, 0x17
        /*00ca*/ 	.short	(.L_33 - .L_32)
.L_32:
        /*00cc*/ 	.word	0x00000000
        /*00d0*/ 	.short	0x0002
        /*00d2*/ 	.short	0x0010
        /*00d4*/ 	.byte	0x00, 0xf5, 0x21, 0x00


	//----- nvinfo : EIATTR_KPARAM_INFO
	.align		4
.L_33:
        /*00d8*/ 	.byte	0x04, 0x17
        /*00da*/ 	.short	(.L_35 - .L_34)
.L_34:
        /*00dc*/ 	.word	0x00000000
        /*00e0*/ 	.short	0x0001
        /*00e2*/ 	.short	0x0008
        /*00e4*/ 	.byte	0x00, 0xf5, 0x21, 0x00


	//----- nvinfo : EIATTR_KPARAM_INFO
	.align		4
.L_35:
        /*00e8*/ 	.byte	0x04, 0x17
        /*00ea*/ 	.short	(.L_37 - .L_36)
.L_36:
        /*00ec*/ 	.word	0x00000000
        /*00f0*/ 	.short	0x0000
        /*00f2*/ 	.short	0x0000
        /*00f4*/ 	.byte	0x00, 0xf5, 0x21, 0x00


	//----- nvinfo : EIATTR_SPARSE_MMA_MASK
	.align		4
.L_37:
        /*00f8*/ 	.byte	0x03, 0x50
        /*00fa*/ 	.short	0x0000


	//----- nvinfo : EIATTR_MAXREG_COUNT
	.align		4
        /*00fc*/ 	.byte	0x03, 0x1b
        /*00fe*/ 	.short	0x00ff


	//----- nvinfo : EIATTR_MERCURY_ISA_VERSION
	.align		4
        /*0100*/ 	.byte	0x03, 0x5f
        /*0102*/ 	.short	0x0101


	//----- nvinfo : EIATTR_VRC_CTA_INIT_COUNT
	.align		4
        /*0104*/ 	.byte	0x02, 0x4a
	.zero		1
	.zero		1


	//----- nvinfo : EIATTR_EXIT_INSTR_OFFSETS
	.align		4
        /*0108*/ 	.byte	0x04, 0x1c
        /*010a*/ 	.short	(.L_39 - .L_38)


	//   ....[0]....
.L_38:
        /*010c*/ 	.word	0x000000f0


	//   ....[1]....
        /*0110*/ 	.word	0x00000df0


	//----- nvinfo : EIATTR_CBANK_PARAM_SIZE
	.align		4
.L_39:
        /*0114*/ 	.byte	0x03, 0x19
        /*0116*/ 	.short	0x0060


	//----- nvinfo : EIATTR_PARAM_CBANK
	.align		4
        /*0118*/ 	.byte	0x04, 0x0a
        /*011a*/ 	.short	(.L_41 - .L_40)
	.align		4
.L_40:
        /*011c*/ 	.word	index@(.nv.constant0._Z16kernel_invertDVFPfS_S_yyyyyyffiiii)
        /*0120*/ 	.short	0x0380
        /*0122*/ 	.short	0x0060


	//----- nvinfo : EIATTR_SW_WAR
	.align		4
.L_41:
        /*0124*/ 	.byte	0x04, 0x36
        /*0126*/ 	.short	(.L_43 - .L_42)
.L_42:
        /*0128*/ 	.word	0x00000008
.L_43:


//--------------------- .nv.callgraph             --------------------------
	.section	.nv.callgraph,"",@"SHT_CUDA_CALLGRAPH"
	.align	4
	.sectionentsize	8
	.align		4
        /*0000*/ 	.word	0x00000000
	.align		4
        /*0004*/ 	.word	0xffffffff
	.align		4
        /*0008*/ 	.word	0x00000000
	.align		4
        /*000c*/ 	.word	0xfffffffe
	.align		4
        /*0010*/ 	.word	0x00000000
	.align		4
        /*0014*/ 	.word	0xfffffffd
	.align		4
        /*0018*/ 	.word	0x00000000
	.align		4
        /*001c*/ 	.word	0xfffffffc


//--------------------- .text._Z16kernel_invertDVFPfS_S_yyyyyyffiiii --------------------------
	.section	.text._Z16kernel_invertDVFPfS_S_yyyyyyffiiii,"ax",@progbits
	.align	128
        .global         _Z16kernel_invertDVFPfS_S_yyyyyyffiiii
        .type           _Z16kernel_invertDVFPfS_S_yyyyyyffiiii,@function
        .size           _Z16kernel_invertDVFPfS_S_yyyyyyffiiii,(.L_x_5 - _Z16kernel_invertDVFPfS_S_yyyyyyffiiii)
        .other          _Z16kernel_invertDVFPfS_S_yyyyyyffiiii,@"STO_CUDA_ENTRY STV_DEFAULT"
_Z16kernel_invertDVFPfS_S_yyyyyyffiiii:
.text._Z16kernel_invertDVFPfS_S_yyyyyyffiiii:
[----:B------:R-:W-:Y:S01]  /*0000*/  LDC R1, c[0x0][0x37c] ;  /* 0x0000df00ff017b82 */ /* 0x000fe20000000800 */
[----:B------:R-:W0:Y:S01]  /*0010*/  S2R R3, SR_CTAID.Y ;  /* 0x0000000000037919 */ /* 0x000e220000002600 */
[----:B------:R-:W1:Y:S01]  /*0020*/  LDCU.64 UR20, c[0x0][0x3d0] ;  /* 0x00007a00ff1477ac */ /* 0x000e620008000a00 */
[----:B------:R-:W0:Y:S01]  /*0030*/  S2R R2, SR_TID.Y ;  /* 0x0000000000027919 */ /* 0x000e220000002200 */
[----:B------:R-:W2:Y:S01]  /*0040*/  LDCU UR4, c[0x0][0x3d8] ;  /* 0x00007b00ff0477ac */ /* 0x000ea20008000800 */
[----:B------:R-:W3:Y:S01]  /*0050*/  S2R R5, SR_CTAID.X ;  /* 0x0000000000057919 */ /* 0x000ee20000002500 */
[----:B------:R-:W3:Y:S01]  /*0060*/  S2R R0, SR_TID.X ;  /* 0x0000000000007919 */ /* 0x000ee20000002100 */
[----:B------:R-:W4:Y:S01]  /*0070*/  S2R R4, SR_CTAID.Z ;  /* 0x0000000000047919 */ /* 0x000f220000002700 */
[----:B------:R-:W4:Y:S01]  /*0080*/  S2R R7, SR_TID.Z ;  /* 0x0000000000077919 */ /* 0x000f220000002300 */
[----:B0-----:R-:W-:-:S04]  /*0090*/  LEA R3, R3, R2, 0x4 ;  /* 0x0000000203037211 */ /* 0x001fc800078e20ff */
[----:B-1----:R-:W-:Y:S02]  /*00a0*/  ISETP.GE.AND P0, PT, R3, UR21, PT ;  /* 0x0000001503007c0c */ /* 0x002fe4000bf06270 */
[----:B---3--:R-:W-:-:S04]  /*00b0*/  LEA R5, R5, R0, 0x4 ;  /* 0x0000000005057211 */ /* 0x008fc800078e20ff */
[----:B------:R-:W-:Y:S02]  /*00c0*/  ISETP.GE.OR P0, PT, R5, UR20, P0 ;  /* 0x0000001405007c0c */ /* 0x000fe40008706670 */
[----:B----4-:R-:W-:-:S04]  /*00d0*/  LEA R4, R4, R7, 0x2 ;  /* 0x0000000704047211 */ /* 0x010fc800078e10ff */
[----:B--2---:R-:W-:-:S13]  /*00e0*/  ISETP.GE.OR P0, PT, R4, UR4, P0 ;  /* 0x0000000404007c0c */ /* 0x004fda0008706670 */
[----:B------:R-:W-:Y:S05]  /*00f0*/  @P0 EXIT ;  /* 0x000000000000094d */ /* 0x000fea0003800000 */
[----:B------:R-:W0:Y:S01]  /*0100*/  LDCU UR4, c[0x0][0x3dc] ;  /* 0x00007b80ff0477ac */ /* 0x000e220008000800 */
[----:B------:R-:W-:Y:S02]  /*0110*/  HFMA2 R11, -RZ, RZ, 0, 0 ;  /* 0x00000000ff0b7431 */ /* 0x000fe400000001ff */
[----:B------:R-:W-:Y:S02]  /*0120*/  IMAD R0, R4, UR21, R3 ;  /* 0x0000001504007c24 */ /* 0x000fe4000f8e0203 */
[----:B------:R-:W-:Y:S01]  /*0130*/  HFMA2 R15, -RZ, RZ, 0, 0 ;  /* 0x00000000ff0f7431 */ /* 0x000fe200000001ff */
[----:B------:R-:W-:Y:S01]  /*0140*/  MOV R6, RZ ;  /* 0x000000ff00067202 */ /* 0x000fe20000000f00 */
[----:B------:R-:W1:Y:S01]  /*0150*/  LDCU.64 UR18, c[0x0][0x358] ;  /* 0x00006b00ff1277ac */ /* 0x000e620008000a00 */
[----:B0-----:R-:W-:-:S09]  /*0160*/  UISETP.GE.AND UP0, UPT, UR4, 0x1, UPT ;  /* 0x000000010400788c */ /* 0x001fd2000bf06270 */
[----:B-1----:R-:W-:Y:S05]  /*0170*/  BRA.U !UP0, `(.L_x_0) ;  /* 0x0000000908f47547 */ /* 0x002fea000b800000 */
[----:B------:R-:W-:Y:S01]  /*0180*/  UISETP.GE.U32.AND UP1, UPT, UR4, 0x4, UPT ;  /* 0x000000040400788c */ /* 0x000fe2000bf26070 */
[----:B------:R-:W-:Y:S01]  /*0190*/  I2FP.F32.U32 R3, R3 ;  /* 0x0000000300037245 */ /* 0x000fe20000201000 */
[----:B------:R-:W-:Y:S01]  /*01a0*/  ULOP3.LUT UR16, UR4, 0x3, URZ, 0xc0, !UPT ;  /* 0x0000000304107892 */ /* 0x000fe2000f8ec0ff */
[----:B------:R-:W-:Y:S02]  /*01b0*/  I2FP.F32.U32 R4, R4 ;  /* 0x0000000400047245 */ /* 0x000fe40000201000 */
[----:B------:R-:W-:Y:S01]  /*01c0*/  I2FP.F32.S32 R2, R5 ;  /* 0x0000000500027245 */ /* 0x000fe20000201400 */
[----:B------:R-:W-:Y:S01]  /*01d0*/  UISETP.NE.AND UP0, UPT, UR16, URZ, UPT ;  /* 0x000000ff1000728c */ /* 0x000fe2000bf05270 */
[----:B------:R-:W-:Y:S02]  /*01e0*/  MOV R15, RZ ;  /* 0x000000ff000f7202 */ /* 0x000fe40000000f00 */
[----:B------:R-:W-:Y:S02]  /*01f0*/  MOV R6, RZ ;  /* 0x000000ff00067202 */ /* 0x000fe40000000f00 */
[----:B------:R-:W-:Y:S01]  /*0200*/  MOV R11, RZ ;  /* 0x000000ff000b7202 */ /* 0x000fe20000000f00 */
[----:B------:R-:W-:Y:S06]  /*0210*/  BRA.U !UP1, `(.L_x_1) ;  /* 0x0000000909147547 */ /* 0x000fec000b800000 */
[----:B------:R-:W-:Y:S01]  /*0220*/  ULOP3.LUT UR4, UR4, 0x7ffffffc, URZ, 0xc0, !UPT ;  /* 0x7ffffffc04047892 */ /* 0x000fe2000f8ec0ff */
[----:B------:R-:W-:Y:S01]  /*0230*/  MOV R15, RZ ;  /* 0x000000ff000f7202 */ /* 0x000fe20000000f00 */
[----:B------:R-:W0:Y:S02]  /*0240*/  LDCU.64 UR22, c[0x0][0x3c8] ;  /* 0x00007900ff1677ac */ /* 0x000e240008000a00 */
[----:B------:R-:W-:-:S12]  /*0250*/  UIADD3 UR17, UPT, UPT, -UR4, URZ, URZ ;  /* 0x000000ff04117290 */ /* 0x000fd8000fffe1ff */
.L_x_2:
[----:B------:R-:W1:Y:S01]  /*0260*/  LDCU UR6, c[0x0][0x3b0] ;  /* 0x00007600ff0677ac */ /* 0x000e620008000800 */
[----:B------:R-:W-:Y:S01]  /*0270*/  FADD R16, R2, R11 ;  /* 0x0000000b02107221 */ /* 0x000fe20000000000 */
[----:B------:R-:W-:Y:S01]  /*0280*/  FADD R17, R3, R6 ;  /* 0x0000000603117221 */ /* 0x000fe20000000000 */
[----:B------:R-:W-:Y:S01]  /*0290*/  FADD R18, R4, R15 ;  /* 0x0000000f04127221 */ /* 0x000fe20000000000 */
[----:B------:R-:W2:Y:S01]  /*02a0*/  LDCU UR4, c[0x0][0x398] ;  /* 0x00007300ff0477ac */ /* 0x000ea20008000800 */
[----:B------:R-:W-:Y:S02]  /*02b0*/  HFMA2 R7, -RZ, RZ, -3, 0 ;  /* 0xc2000000ff077431 */ /* 0x000fe400000001ff */
[----:B------:R-:W-:Y:S01]  /*02c0*/  FADD R16, R16, 0.5 ;  /* 0x3f00000010107421 */ /* 0x000fe20000000000 */
[----:B------:R-:W-:Y:S01]  /*02d0*/  FADD R17, R17, 0.5 ;  /* 0x3f00000011117421 */ /* 0x000fe20000000000 */
[----:B------:R-:W-:Y:S01]  /*02e0*/  FADD R18, R18, 0.5 ;  /* 0x3f00000012127421 */ /* 0x000fe20000000000 */
[----:B------:R-:W-:Y:S01]  /*02f0*/  UMOV UR7, URZ ;  /* 0x000000ff00077c82 */ /* 0x000fe20008000000 */
[----:B------:R-:W-:-:S02]  /*0300*/  UMOV UR5, URZ ;  /* 0x000000ff00057c82 */ /* 0x000fc40008000000 */
[----:B-1----:R-:W5:Y:S01]  /*0310*/  TEX.LL RZ, R8, R16, R7, UR6, 3D, 0x1 ;  /* 0x48ff060710087f60 */ /* 0x002f6200089e01ff */
[----:B--2---:R-:W5:Y:S01]  /*0320*/  TEX.LL RZ, R6, R16, R7, UR4, 3D, 0x1 ;  /* 0x48ff040710067f60 */ /* 0x004f6200089e01ff */
[----:B------:R-:W1:Y:S01]  /*0330*/  LDCU UR10, c[0x0][0x3b8] ;  /* 0x00007700ff0a77ac */ /* 0x000e620008000800 */
[-C--:B------:R-:W-:Y:S02]  /*0340*/  MOV R10, R18.reuse ;  /* 0x00000012000a7202 */ /* 0x080fe40000000f00 */
[----:B------:R-:W-:Y:S01]  /*0350*/  MOV R13, R17 ;  /* 0x00000011000d7202 */ /* 0x000fe20000000f00 */
[----:B------:R-:W2:Y:S01]  /*0360*/  LDCU UR8, c[0x0][0x3a0] ;  /* 0x00007400ff0877ac */ /* 0x000ea20008000800 */
[----:B------:R-:W-:Y:S01]  /*0370*/  MOV R14, R18 ;  /* 0x00000012000e7202 */ /* 0x000fe20000000f00 */
[----:B------:R-:W-:Y:S01]  /*0380*/  UMOV UR11, URZ ;  /* 0x000000ff000b7c82 */ /* 0x000fe20008000000 */
[----:B------:R-:W-:Y:S01]  /*0390*/  UMOV UR9, URZ ;  /* 0x000000ff00097c82 */ /* 0x000fe20008000000 */
[----:B0----5:R-:W-:-:S04]  /*03a0*/  FMUL R9, R8, UR23 ;  /* 0x0000001708097c20 */ /* 0x021fc80008400000 */
[----:B------:R-:W-:-:S04]  /*03b0*/  FFMA R9, -R6, UR22, -R9 ;  /* 0x0000001606097c23 */ /* 0x000fc80008000909 */
[----:B------:R-:W-:-:S04]  /*03c0*/  FADD R9, R2, R9 ;  /* 0x0000000902097221 */ /* 0x000fc80000000000 */
[----:B------:R-:W-:Y:S01]  /*03d0*/  FADD R12, R9, 0.5 ;  /* 0x3f000000090c7421 */ /* 0x000fe20000000000 */
[----:B------:R-:W-:-:S04]  /*03e0*/  MOV R9, R17 ;  /* 0x0000001100097202 */ /* 0x000fc80000000f00 */
[----:B------:R-:W-:-:S04]  /*03f0*/  MOV R8, R12 ;  /* 0x0000000c00087202 */ /* 0x000fc80000000f00 */
[----:B-1----:R-:W5:Y:S01]  /*0400*/  TEX.LL RZ, R9, R8, R7, UR10, 3D, 0x1 ;  /* 0x48ff0a0708097f60 */ /* 0x002f6200089e01ff */
[----:B--2---:R-:W5:Y:S01]  /*0410*/  TEX.LL RZ, R13, R12, R7, UR8, 3D, 0x1 ;  /* 0x48ff08070c0d7f60 */ /* 0x004f6200089e01ff */
[----:B------:R-:W0:Y:S01]  /*0420*/  LDCU UR14, c[0x0][0x3c0] ;  /* 0x00007800ff0e77ac */ /* 0x000e220008000800 */
[----:B------:R-:W-:Y:S02]  /*0430*/  MOV R16, R12 ;  /* 0x0000000c00107202 */ /* 0x000fe40000000f00 */
[----:B------:R-:W-:Y:S01]  /*0440*/  MOV R22, R18 ;  /* 0x0000001200167202 */ /* 0x000fe20000000f00 */
[----:B------:R-:W1:Y:S01]  /*0450*/  LDCU UR12, c[0x0][0x3a8] ;  /* 0x00007500ff0c77ac */ /* 0x000e620008000800 */
[----:B------:R-:W-:Y:S01]  /*0460*/  MOV R20, R12 ;  /* 0x0000000c00147202 */ /* 0x000fe20000000f00 */
[----:B------:R-:W-:Y:S01]  /*0470*/  UMOV UR15, URZ ;  /* 0x000000ff000f7c82 */ /* 0x000fe20008000000 */
[----:B------:R-:W-:Y:S01]  /*0480*/  UMOV UR13, URZ ;  /* 0x000000ff000d7c82 */ /* 0x000fe20008000000 */
[----:B-----5:R-:W-:-:S04]  /*0490*/  FMUL R6, R9, UR23 ;  /* 0x0000001709067c20 */ /* 0x020fc80008400000 */
[----:B------:R-:W-:-:S04]  /*04a0*/  FFMA R6, -R13, UR22, -R6 ;  /* 0x000000160d067c23 */ /* 0x000fc80008000906 */
[----:B------:R-:W-:-:S04]  /*04b0*/  FADD R6, R3, R6 ;  /* 0x0000000603067221 */ /* 0x000fc80000000000 */
[----:B------:R-:W-:-:S05]  /*04c0*/  FADD R21, R6, 0.5 ;  /* 0x3f00000006157421 */ /* 0x000fca0000000000 */
[----:B------:R-:W-:-:S04]  /*04d0*/  MOV R17, R21 ;  /* 0x0000001500117202 */ /* 0x000fc80000000f00 */
[----:B0-----:R-:W5:Y:S01]  /*04e0*/  TEX.LL RZ, R18, R16, R7, UR14, 3D, 0x1 ;  /* 0x48ff0e0710127f60 */ /* 0x001f6200089e01ff */
[----:B-1----:R-:W5:Y:S01]  /*04f0*/  TEX.LL RZ, R22, R20, R7, UR12, 3D, 0x1 ;  /* 0x48ff0c0714167f60 */ /* 0x002f6200089e01ff */
[----:B------:R-:W-:Y:S01]  /*0500*/  MOV R13, R21 ;  /* 0x00000015000d7202 */ /* 0x000fe20000000f00 */
[----:B-----5:R-:W-:-:S04]  /*0510*/  FMUL R9, R18, UR23 ;  /* 0x0000001712097c20 */ /* 0x020fc80008400000 */
[----:B------:R-:W-:-:S04]  /*0520*/  FFMA R9, -R22, UR22, -R9 ;  /* 0x0000001616097c23 */ /* 0x000fc80008000909 */
[----:B------:R-:W-:-:S04]  /*0530*/  FADD R9, R4, R9 ;  /* 0x0000000904097221 */ /* 0x000fc80000000000 */
[----:B------:R-:W-:Y:S01]  /*0540*/  FADD R10, R9, 0.5 ;  /* 0x3f000000090a7421 */ /* 0x000fe20000000000 */
[----:B------:R-:W-:-:S04]  /*0550*/  MOV R9, R21 ;  /* 0x0000001500097202 */ /* 0x000fc80000000f00 */
[----:B------:R-:W-:-:S04]  /*0560*/  MOV R14, R10 ;  /* 0x0000000a000e7202 */ /* 0x000fc80000000f00 */
[----:B------:R-:W5:Y:S01]  /*0570*/  TEX.LL RZ, R12, R12, R7, UR6, 3D, 0x1 ;  /* 0x48ff06070c0c7f60 */ /* 0x000f6200089e01ff */
[----:B------:R-:W5:Y:S01]  /*0580*/  TEX.LL RZ, R8, R8, R7, UR4, 3D, 0x1 ;  /* 0x48ff040708087f60 */ /* 0x000f6200089e01ff */
[-C--:B------:R-:W-:Y:S02]  /*0590*/  MOV R22, R10.reuse ;  /* 0x0000000a00167202 */ /* 0x080fe40000000f00 */
[----:B------:R-:W-:Y:S01]  /*05a0*/  MOV R18, R10 ;  /* 0x0000000a00127202 */ /* 0x000fe20000000f00 */
[----:B-----5:R-:W-:-:S04]  /*05b0*/  FMUL R11, R12, UR23 ;  /* 0x000000170c0b7c20 */ /* 0x020fc80008400000 */
[----:B------:R-:W-:-:S04]  /*05c0*/  FFMA R11, -R8, UR22, -R11 ;  /* 0x00000016080b7c23 */ /* 0x000fc8000800090b */
[----:B------:R-:W-:-:S04]  /*05d0*/  FADD R11, R2, R11 ;  /* 0x0000000b020b7221 */ /* 0x000fc80000000000 */
[----:B------:R-:W-:-:S05]  /*05e0*/  FADD R16, R11, 0.5 ;  /* 0x3f0000000b107421 */ /* 0x000fca0000000000 */
        /* <DEDUP_REMOVED lines=25> */
[----:B------:R-:W-:Y:S01]  /*0780*/  FADD R8, R2, R9 ;  /* 0x0000000902087221 */ /* 0x000fe20000000000 */
[----:B------:R-:W-:-:S03]  /*0790*/  MOV R9, R13 ;  /* 0x0000000d00097202 */ /* 0x000fc60000000f00 */
        /* <DEDUP_REMOVED lines=40> */
[----:B------:R-:W-:-:S04]  /*0a20*/  UIADD3 UR17, UPT, UPT, UR17, 0x4, URZ ;  /* 0x0000000411117890 */ /* 0x000fc8000fffe0ff */
[----:B------:R-:W-:Y:S01]  /*0a30*/  UISETP.NE.AND UP1, UPT, UR17, URZ, UPT ;  /* 0x000000ff1100728c */ /* 0x000fe2000bf25270 */
[----:B-----5:R-:W-:-:S04]  /*0a40*/  FMUL R15, R12, UR23 ;  /* 0x000000170c0f7c20 */ /* 0x020fc80008400000 */
[----:B------:R-:W-:-:S04]  /*0a50*/  FFMA R15, -R8, UR22, -R15 ;  /* 0x00000016080f7c23 */ /* 0x000fc8000800090f */
[----:B------:R-:W-:Y:S05]  /*0a60*/  BRA.U UP1, `(.L_x_2) ;  /* 0xfffffff501fc7547 */ /* 0x000fea000b83ffff */
.L_x_1:
[----:B------:R-:W-:Y:S05]  /*0a70*/  BRA.U !UP0, `(.L_x_0) ;  /* 0x0000000108b47547 */ /* 0x000fea000b800000 */
[----:B------:R-:W0:Y:S01]  /*0a80*/  LDCU.64 UR8, c[0x0][0x3c8] ;  /* 0x00007900ff0877ac */ /* 0x000e220008000a00 */
[----:B------:R-:W-:-:S12]  /*0a90*/  UIADD3 UR16, UPT, UPT, -UR16, URZ, URZ ;  /* 0x000000ff10107290 */ /* 0x000fd8000fffe1ff */
.L_x_3:
        /* <DEDUP_REMOVED lines=11> */
[----:B-1----:R1:W5:Y:S01]  /*0b50*/  TEX.LL RZ, R6, R16, R7, UR6, 3D, 0x1 ;  /* 0x48ff060710067f60 */ /* 0x00236200089e01ff */
[----:B--2---:R2:W5:Y:S01]  /*0b60*/  TEX.LL RZ, R11, R16, R7, UR4, 3D, 0x1 ;  /* 0x48ff0407100b7f60 */ /* 0x00456200089e01ff */
[-C--:B------:R-:W-:Y:S02]  /*0b70*/  MOV R9, R17.reuse ;  /* 0x0000001100097202 */ /* 0x080fe40000000f00 */
[-C--:B------:R-:W-:Y:S02]  /*0b80*/  MOV R10, R18.reuse ;  /* 0x00000012000a7202 */ /* 0x080fe40000000f00 */
[----:B------:R-:W-:Y:S02]  /*0b90*/  MOV R13, R17 ;  /* 0x00000011000d7202 */ /* 0x000fe40000000f00 */
[----:B------:R-:W-:Y:S01]  /*0ba0*/  MOV R14, R18 ;  /* 0x00000012000e7202 */ /* 0x000fe20000000f00 */
[----:B-1----:R-:W1:Y:S01]  /*0bb0*/  LDCU UR6, c[0x0][0x3b8] ;  /* 0x00007700ff0677ac */ /* 0x002e620008000800 */
[----:B--2---:R-:W2:Y:S01]  /*0bc0*/  LDCU UR4, c[0x0][0x3a0] ;  /* 0x00007400ff0477ac */ /* 0x004ea20008000800 */
[----:B0----5:R-:W-:-:S04]  /*0bd0*/  FMUL R6, R6, UR9 ;  /* 0x0000000906067c20 */ /* 0x021fc80008400000 */
[----:B------:R-:W-:-:S04]  /*0be0*/  FFMA R11, -R11, UR8, -R6 ;  /* 0x000000080b0b7c23 */ /* 0x000fc80008000906 */
[----:B------:R-:W-:-:S04]  /*0bf0*/  FADD R12, R2, R11 ;  /* 0x0000000b020c7221 */ /* 0x000fc80000000000 */
[----:B------:R-:W-:-:S05]  /*0c00*/  FADD R12, R12, 0.5 ;  /* 0x3f0000000c0c7421 */ /* 0x000fca0000000000 */
[----:B------:R-:W-:-:S04]  /*0c10*/  MOV R8, R12 ;  /* 0x0000000c00087202 */ /* 0x000fc80000000f00 */
[----:B-1----:R0:W5:Y:S01]  /*0c20*/  TEX.LL RZ, R9, R8, R7, UR6, 3D, 0x1 ;  /* 0x48ff060708097f60 */ /* 0x00216200089e01ff */
[----:B--2---:R1:W5:Y:S01]  /*0c30*/  TEX.LL RZ, R13, R12, R7, UR4, 3D, 0x1 ;  /* 0x48ff04070c0d7f60 */ /* 0x00436200089e01ff */
[-C--:B------:R-:W-:Y:S02]  /*0c40*/  MOV R16, R12.reuse ;  /* 0x0000000c00107202 */ /* 0x080fe40000000f00 */
[----:B------:R-:W-:Y:S02]  /*0c50*/  MOV R20, R12 ;  /* 0x0000000c00147202 */ /* 0x000fe40000000f00 */
[----:B------:R-:W-:Y:S01]  /*0c60*/  MOV R22, R18 ;  /* 0x0000001200167202 */ /* 0x000fe20000000f00 */
[----:B0-----:R-:W0:Y:S01]  /*0c70*/  LDCU UR6, c[0x0][0x3c0] ;  /* 0x00007800ff0677ac */ /* 0x001e220008000800 */
[----:B-1----:R-:W1:Y:S01]  /*0c80*/  LDCU UR4, c[0x0][0x3a8] ;  /* 0x00007500ff0477ac */ /* 0x002e620008000800 */
[----:B-----5:R-:W-:-:S04]  /*0c90*/  FMUL R6, R9, UR9 ;  /* 0x0000000909067c20 */ /* 0x020fc80008400000 */
[----:B------:R-:W-:-:S04]  /*0ca0*/  FFMA R6, -R13, UR8, -R6 ;  /* 0x000000080d067c23 */ /* 0x000fc80008000906 */
[----:B------:R-:W-:-:S04]  /*0cb0*/  FADD R21, R3, R6 ;  /* 0x0000000603157221 */ /* 0x000fc80000000000 */
[----:B------:R-:W-:-:S05]  /*0cc0*/  FADD R21, R21, 0.5 ;  /* 0x3f00000015157421 */ /* 0x000fca0000000000 */
[----:B------:R-:W-:-:S04]  /*0cd0*/  MOV R17, R21 ;  /* 0x0000001500117202 */ /* 0x000fc80000000f00 */
[----:B0-----:R-:W5:Y:S01]  /*0ce0*/  TEX.LL RZ, R16, R16, R7, UR6, 3D, 0x1 ;  /* 0x48ff060710107f60 */ /* 0x001f6200089e01ff */
[----:B-1----:R-:W5:Y:S01]  /*0cf0*/  TEX.LL RZ, R20, R20, R7, UR4, 3D, 0x1 ;  /* 0x48ff040714147f60 */ /* 0x002f6200089e01ff */
[----:B------:R-:W-:-:S04]  /*0d00*/  UIADD3 UR16, UPT, UPT, UR16, 0x1, URZ ;  /* 0x0000000110107890 */ /* 0x000fc8000fffe0ff */
[----:B------:R-:W-:Y:S01]  /*0d10*/  UISETP.NE.AND UP0, UPT, UR16, URZ, UPT ;  /* 0x000000ff1000728c */ /* 0x000fe2000bf05270 */
[----:B-----5:R-:W-:-:S04]  /*0d20*/  FMUL R15, R16, UR9 ;  /* 0x00000009100f7c20 */ /* 0x020fc80008400000 */
[----:B------:R-:W-:-:S04]  /*0d30*/  FFMA R15, -R20, UR8, -R15 ;  /* 0x00000008140f7c23 */ /* 0x000fc8000800090f */
[----:B------:R-:W-:Y:S05]  /*0d40*/  BRA.U UP0, `(.L_x_3) ;  /* 0xfffffffd00547547 */ /* 0x000fea000b83ffff */
.L_x_0:
[----:B------:R-:W0:Y:S01]  /*0d50*/  LDC.64 R2, c[0x0][0x380] ;  /* 0x0000e000ff027b82 */ /* 0x000e220000000a00 */
[----:B------:R-:W-:-:S07]  /*0d60*/  IMAD R7, R0, UR20, R5 ;  /* 0x0000001400077c24 */ /* 0x000fce000f8e0205 */
[----:B------:R-:W1:Y:S08]  /*0d70*/  LDC.64 R8, c[0x0][0x388] ;  /* 0x0000e200ff087b82 */ /* 0x000e700000000a00 */
[----:B------:R-:W2:Y:S01]  /*0d80*/  LDC.64 R12, c[0x0][0x390] ;  /* 0x0000e400ff0c7b82 */ /* 0x000ea20000000a00 */
[----:B0-----:R-:W-:-:S05]  /*0d90*/  IMAD.WIDE R2, R7, 0x4, R2 ;  /* 0x0000000407027825 */ /* 0x001fca00078e0202 */
[----:B------:R-:W-:Y:S01]  /*0da0*/  STG.E desc[UR18][R2.64], R11 ;  /* 0x0000000b02007986 */ /* 0x000fe2000c101912 */
[----:B-1----:R-:W-:-:S05]  /*0db0*/  IMAD.WIDE R4, R7, 0x4, R8 ;  /* 0x0000000407047825 */ /* 0x002fca00078e0208 */
[----:B------:R-:W-:Y:S01]  /*0dc0*/  STG.E desc[UR18][R4.64], R6 ;  /* 0x0000000604007986 */ /* 0x000fe2000c101912 */
[----:B--2---:R-:W-:-:S05]  /*0dd0*/  IMAD.WIDE R8, R7, 0x4, R12 ;  /* 0x0000000407087825 */ /* 0x004fca00078e020c */
[----:B------:R-:W-:Y:S01]  /*0de0*/  STG.E desc[UR18][R8.64], R15 ;  /* 0x0000000f08007986 */ /* 0x000fe2000c101912 */
[----:B------:R-:W-:Y:S05]  /*0df0*/  EXIT ;  /* 0x000000000000794d */ /* 0x000fea0003800000 */
.L_x_4:
[----:B------:R-:W-:-:S00]  /*0e00*/  BRA `(.L_x_4) ;  /* 0xfffffffc00fc7947 */ /* 0x000fc0000383ffff */
[----:B------:R-:W-:-:S00]  /*0e10*/  NOP ;  /* 0x0000000000007918 */ /* 0x000fc00000000000 */
        /* <DEDUP_REMOVED lines=14> */
.L_x_5:


//--------------------- .nv.shared.reserved.0     --------------------------
	.section	.nv.shared.reserved.0,"aw",@nobits
	.weak		__nv_reservedSMEM_offset_0_alias
	.size		__nv_reservedSMEM_offset_0_alias, 0, 64
	.other		__nv_reservedSMEM_offset_0_alias,@"STO_CUDA_RESERVED_SHARED STV_DEFAULT"
__nv_reservedSMEM_offset_0_alias:
	.zero		0
	.zero		64


//--------------------- .nv.constant0._Z16kernel_invertDVFPfS_S_yyyyyyffiiii --------------------------
	.section	.nv.constant0._Z16kernel_invertDVFPfS_S_yyyyyyffiiii,"a",@progbits
	.sectionflags	@""
	.align	4
.nv.constant0._Z16kernel_invertDVFPfS_S_yyyyyyffiiii:
	.zero		992


//--------------------- SYMBOLS --------------------------

	.type		.nv.reservedSmem.offset0,@object
	.size		.nv.reservedSmem.offset0,0x4
